	.headerflags	@"EF_CUDA_TEXMODE_UNIFIED EF_CUDA_64BIT_ADDRESS EF_CUDA_ACCELERATORS EF_CUDA_SM90 EF_CUDA_VIRTUAL_SM(EF_CUDA_SM90)"
	.elftype	@"ET_EXEC"


//--------------------- .nv.info                  --------------------------
	.section	.nv.info,"",@"SHT_CUDA_INFO"
	.align	4


	//----- nvinfo : EIATTR_REGCOUNT
	.align		4
        /*0000*/ 	.byte	0x04, 0x2f
        /*0002*/ 	.short	(.L_1 - .L_0)
	.align		4
.L_0:
        /*0004*/ 	.word	index@(triton_poi_fused_max_pool2d_with_indices_3)
        /*0008*/ 	.word	0x00000016


	//----- nvinfo : EIATTR_MIN_STACK_SIZE
	.align		4
.L_1:
        /*000c*/ 	.byte	0x04, 0x12
        /*000e*/ 	.short	(.L_3 - .L_2)
	.align		4
.L_2:
        /*0010*/ 	.word	index@(triton_poi_fused_max_pool2d_with_indices_3)
        /*0014*/ 	.word	0x00000000


	//----- nvinfo : EIATTR_FRAME_SIZE
	.align		4
.L_3:
        /*0018*/ 	.byte	0x04, 0x11
        /*001a*/ 	.short	(.L_5 - .L_4)
	.align		4
.L_4:
        /*001c*/ 	.word	index@(triton_poi_fused_max_pool2d_with_indices_3)
        /*0020*/ 	.word	0x00000000


	//----- nvinfo : EIATTR_MIN_STACK_SIZE
	.align		4
.L_5:
        /*0024*/ 	.byte	0x04, 0x12
        /*0026*/ 	.short	(.L_7 - .L_6)
	.align		4
.L_6:
        /*0028*/ 	.word	index@(triton_poi_fused_max_pool2d_with_indices_3)
        /*002c*/ 	.word	0x00000000
.L_7:


//--------------------- .nv.info.triton_poi_fused_max_pool2d_with_indices_3 --------------------------
	.section	.nv.info.triton_poi_fused_max_pool2d_with_indices_3,"",@"SHT_CUDA_INFO"
	.sectionflags	@""
	.align	4


	//----- nvinfo : EIATTR_CUDA_API_VERSION
	.align		4
        /*0000*/ 	.byte	0x04, 0x37
        /*0002*/ 	.short	(.L_9 - .L_8)
.L_8:
        /*0004*/ 	.word	0x0000007c


	//----- nvinfo : EIATTR_KPARAM_INFO
	.align		4
.L_9:
        /*0008*/ 	.byte	0x04, 0x17
        /*000a*/ 	.short	(.L_11 - .L_10)
.L_10:
        /*000c*/ 	.word	0x00000000
        /*0010*/ 	.short	0x0003
        /*0012*/ 	.short	0x0018
        /*0014*/ 	.byte	0x00, 0xf0, 0x11, 0x00


	//----- nvinfo : EIATTR_KPARAM_INFO
	.align		4
.L_11:
        /*0018*/ 	.byte	0x04, 0x17
        /*001a*/ 	.short	(.L_13 - .L_12)
.L_12:
        /*001c*/ 	.word	0x00000000
        /*0020*/ 	.short	0x0002
        /*0022*/ 	.short	0x0010
        /*0024*/ 	.byte	0x00, 0xf4, 0x21, 0x00


	//----- nvinfo : EIATTR_KPARAM_INFO
	.align		4
.L_13:
        /*0028*/ 	.byte	0x04, 0x17
        /*002a*/ 	.short	(.L_15 - .L_14)
.L_14:
        /*002c*/ 	.word	0x00000000
        /*0030*/ 	.short	0x0001
        /*0032*/ 	.short	0x0008
        /*0034*/ 	.byte	0x00, 0xf4, 0x21, 0x00


	//----- nvinfo : EIATTR_KPARAM_INFO
	.align		4
.L_15:
        /*0038*/ 	.byte	0x04, 0x17
        /*003a*/ 	.short	(.L_17 - .L_16)
.L_16:
        /*003c*/ 	.word	0x00000000
        /*0040*/ 	.short	0x0000
        /*0042*/ 	.short	0x0000
        /*0044*/ 	.byte	0x00, 0xf4, 0x21, 0x00


	//----- nvinfo : EIATTR_SPARSE_MMA_MASK
	.align		4
.L_17:
        /*0048*/ 	.byte	0x03, 0x50
        /*004a*/ 	.short	0x0000


	//----- nvinfo : EIATTR_MAXREG_COUNT
	.align		4
        /*004c*/ 	.byte	0x03, 0x1b
        /*004e*/ 	.short	0x00ff


	//----- nvinfo : EIATTR_EXIT_INSTR_OFFSETS
	.align		4
        /*0050*/ 	.byte	0x04, 0x1c
        /*0052*/ 	.short	(.L_19 - .L_18)


	//   ....[0]....
.L_18:
        /*0054*/ 	.word	0x00000670


	//----- nvinfo : EIATTR_REQNTID
	.align		4
.L_19:
        /*0058*/ 	.byte	0x04, 0x10
        /*005a*/ 	.short	(.L_21 - .L_20)
.L_20:
        /*005c*/ 	.word	0x00000080
        /*0060*/ 	.word	0x00000001
        /*0064*/ 	.word	0x00000001


	//----- nvinfo : EIATTR_CBANK_PARAM_SIZE
	.align		4
.L_21:
        /*0068*/ 	.byte	0x03, 0x19
        /*006a*/ 	.short	0x001c


	//----- nvinfo : EIATTR_PARAM_CBANK
	.align		4
        /*006c*/ 	.byte	0x04, 0x0a
        /*006e*/ 	.short	(.L_23 - .L_22)
	.align		4
.L_22:
        /*0070*/ 	.word	index@(.nv.constant0.triton_poi_fused_max_pool2d_with_indices_3)
        /*0074*/ 	.short	0x0210
        /*0076*/ 	.short	0x001c


	//----- nvinfo : EIATTR_SW_WAR
	.align		4
.L_23:
        /*0078*/ 	.byte	0x04, 0x36
        /*007a*/ 	.short	(.L_25 - .L_24)
.L_24:
        /*007c*/ 	.word	0x00000008
.L_25:


//--------------------- .nv.callgraph             --------------------------
	.section	.nv.callgraph,"",@"SHT_CUDA_CALLGRAPH"
	.align	4
	.sectionentsize	8
	.align		4
        /*0000*/ 	.word	0x00000000
	.align		4
        /*0004*/ 	.word	0xffffffff
	.align		4
        /*0008*/ 	.word	0x00000000
	.align		4
        /*000c*/ 	.word	0xfffffffe
	.align		4
        /*0010*/ 	.word	0x00000000
	.align		4
        /*0014*/ 	.word	0xfffffffd
	.align		4
        /*0018*/ 	.word	0x00000000
	.align		4
        /*001c*/ 	.word	0xfffffffc


//--------------------- .text.triton_poi_fused_max_pool2d_with_indices_3 --------------------------
	.section	.text.triton_poi_fused_max_pool2d_with_indices_3,"ax",@progbits
	.align	128
        .global         triton_poi_fused_max_pool2d_with_indices_3
        .type           triton_poi_fused_max_pool2d_with_indices_3,@function
        .size           triton_poi_fused_max_pool2d_with_indices_3,(.L_x_1 - triton_poi_fused_max_pool2d_with_indices_3)
        .other          triton_poi_fused_max_pool2d_with_indices_3,@"STO_CUDA_ENTRY STV_DEFAULT"
triton_poi_fused_max_pool2d_with_indices_3:
.text.triton_poi_fused_max_pool2d_with_indices_3:
[----:B------:R-:W-:Y:S01]  /*0000*/  LDC R1, c[0x0][0x28] ;  /* 0x00000a00ff017b82 */ /* 0x000fe20000000800 */
[----:B------:R-:W1:Y:S01]  /*0010*/  S2R R0, SR_TID.X ;  /* 0x0000000000007919 */ /* 0x000e620000002100 */
[----:B------:R-:W-:Y:S01]  /*0020*/  ULDC.64 UR4, c[0x0][0x208] ;  /* 0x0000820000047ab9 */ /* 0x000fe20000000a00 */
[----:B------:R-:W2:Y:S01]  /*0030*/  S2R R3, SR_CTAID.X ;  /* 0x0000000000037919 */ /* 0x000ea20000002500 */
[----:B------:R-:W-:Y:S01]  /*0040*/  CS2R R18, SRZ ;  /* 0x0000000000127805 */ /* 0x000fe2000001ff00 */
[----:B------:R-:W-:Y:S01]  /*0050*/  ULDC.64 UR6, c[0x0][0x220] ;  /* 0x0000880000067ab9 */ /* 0x000fe20000000a00 */
[----:B-1----:R-:W-:Y:S02]  /*0060*/  LOP3.LUT R0, R0, 0x7f, RZ, 0xc0, !PT ;  /* 0x0000007f00007812 */ /* 0x002fe400078ec0ff */
[----:B--2---:R-:W-:-:S03]  /*0070*/  SHF.R.S32.HI R2, RZ, 0x18, R3 ;  /* 0x00000018ff027819 */ /* 0x004fc60000011403 */
[----:B------:R-:W-:Y:S01]  /*0080*/  IMAD R0, R3, 0x80, R0 ;  /* 0x0000008003007824 */ /* 0x000fe200078e0200 */
[----:B------:R-:W-:-:S04]  /*0090*/  SGXT R3, R2, 0x1 ;  /* 0x000000010203781a */ /* 0x000fc80000000200 */
[----:B------:R-:W-:Y:S02]  /*00a0*/  LEA.HI R4, R3, R0, RZ, 0x3 ;  /* 0x0000000003047211 */ /* 0x000fe400078f18ff */
[----:B------:R-:W1:Y:S02]  /*00b0*/  LDC.64 R2, c[0x0][0x210] ;  /* 0x00008400ff027b82 */ /* 0x000e640000000a00 */
[----:B------:R-:W-:Y:S02]  /*00c0*/  SHF.R.S32.HI R5, RZ, 0x3, R4 ;  /* 0x00000003ff057819 */ /* 0x000fe40000011404 */
[----:B------:R-:W-:Y:S02]  /*00d0*/  LOP3.LUT R7, R4, 0xfffffff8, RZ, 0xc0, !PT ;  /* 0xfffffff804077812 */ /* 0x000fe400078ec0ff */
[----:B------:R-:W-:-:S03]  /*00e0*/  LEA.HI R6, R5, R5, RZ, 0x3 ;  /* 0x0000000505067211 */ /* 0x000fc600078f18ff */
[----:B------:R-:W-:Y:S01]  /*00f0*/  IMAD.IADD R8, R0, 0x1, -R7 ;  /* 0x0000000100087824 */ /* 0x000fe200078e0a07 */
[----:B------:R-:W-:-:S03]  /*0100*/  LOP3.LUT R6, R6, 0xfffffff8, RZ, 0xc0, !PT ;  /* 0xfffffff806067812 */ /* 0x000fc600078ec0ff */
[C---:B------:R-:W-:Y:S02]  /*0110*/  IMAD R7, R5.reuse, 0x10, R8 ;  /* 0x0000001005077824 */ /* 0x040fe400078e0208 */
[----:B------:R-:W-:Y:S01]  /*0120*/  IMAD.IADD R9, R5, 0x1, -R6 ;  /* 0x0000000105097824 */ /* 0x000fe200078e0a06 */
[----:B------:R-:W-:Y:S01]  /*0130*/  CS2R R4, SRZ ;  /* 0x0000000000047805 */ /* 0x000fe2000001ff00 */
[----:B------:R-:W-:-:S03]  /*0140*/  IMAD.SHL.U32 R7, R7, 0x2, RZ ;  /* 0x0000000207077824 */ /* 0x000fc600078e00ff */
[----:B------:R-:W-:Y:S01]  /*0150*/  ISETP.GT.AND P0, PT, R9, RZ, PT ;  /* 0x000000ff0900720c */ /* 0x000fe20003f04270 */
[C---:B------:R-:W-:Y:S02]  /*0160*/  VIADD R11, R7.reuse, 0xffffffef ;  /* 0xffffffef070b7836 */ /* 0x040fe40000000000 */
[----:B------:R-:W-:Y:S01]  /*0170*/  VIADD R13, R7, 0xfffffff0 ;  /* 0xfffffff0070d7836 */ /* 0x000fe20000000000 */
[C---:B------:R-:W-:Y:S01]  /*0180*/  ISETP.GT.AND P3, PT, R8.reuse, RZ, P0 ;  /* 0x000000ff0800720c */ /* 0x040fe20000764270 */
[--C-:B-1----:R-:W-:Y:S01]  /*0190*/  IMAD.WIDE R10, R11, 0x4, R2.reuse ;  /* 0x000000040b0a7825 */ /* 0x102fe200078e0202 */
[C---:B------:R-:W-:Y:S02]  /*01a0*/  ISETP.GT.AND P1, PT, R8.reuse, -0x1, P0 ;  /* 0xffffffff0800780c */ /* 0x040fe40000724270 */
[----:B------:R-:W-:Y:S01]  /*01b0*/  ISETP.GT.AND P0, PT, R8, RZ, PT ;  /* 0x000000ff0800720c */ /* 0x000fe20003f04270 */
[----:B------:R-:W-:-:S04]  /*01c0*/  IMAD.WIDE R12, R13, 0x4, R2 ;  /* 0x000000040d0c7825 */ /* 0x000fc800078e0202 */
[----:B------:R-:W-:Y:S01]  /*01d0*/  VIADD R15, R7, 0xfffffff1 ;  /* 0xfffffff1070f7836 */ /* 0x000fe20000000000 */
[----:B------:R-:W-:Y:S01]  /*01e0*/  ISETP.GT.AND P0, PT, R9, -0x1, P0 ;  /* 0xffffffff0900780c */ /* 0x000fe20000704270 */
[----:B------:R-:W-:Y:S02]  /*01f0*/  IMAD.MOV.U32 R6, RZ, RZ, RZ ;  /* 0x000000ffff067224 */ /* 0x000fe400078e00ff */
[----:B------:R1:W2:Y:S01]  /*0200*/  @P3 LDG.E.EL R5, desc[UR4][R10.64] ;  /* 0x000000040a053981 */ /* 0x0002a2000c2e1900 */
[----:B------:R-:W-:-:S03]  /*0210*/  IMAD.WIDE R14, R15, 0x4, R2 ;  /* 0x000000040f0e7825 */ /* 0x000fc600078e0202 */
[----:B------:R3:W4:Y:S01]  /*0220*/  @P1 LDG.E.EL R4, desc[UR4][R12.64] ;  /* 0x000000040c041981 */ /* 0x000722000c2e1900 */
[----:B------:R-:W-:Y:S01]  /*0230*/  LOP3.LUT R8, R9, R8, RZ, 0xfc, !PT ;  /* 0x0000000809087212 */ /* 0x000fe200078efcff */
[----:B------:R-:W-:Y:S02]  /*0240*/  VIADD R17, R7, 0xffffffff ;  /* 0xffffffff07117836 */ /* 0x000fe40000000000 */
[----:B------:R5:W4:Y:S01]  /*0250*/  @P1 LDG.E.EL R6, desc[UR4][R14.64] ;  /* 0x000000040e061981 */ /* 0x000b22000c2e1900 */
[----:B------:R-:W-:Y:S02]  /*0260*/  ISETP.GT.AND P2, PT, R8, -0x1, PT ;  /* 0xffffffff0800780c */ /* 0x000fe40003f44270 */
[----:B------:R-:W-:Y:S01]  /*0270*/  CS2R R8, SRZ ;  /* 0x0000000000087805 */ /* 0x000fe2000001ff00 */
[----:B------:R-:W-:-:S05]  /*0280*/  IMAD.WIDE R16, R17, 0x4, R2 ;  /* 0x0000000411107825 */ /* 0x000fca00078e0202 */
[----:B------:R5:W4:Y:S01]  /*0290*/  @P0 LDG.E.EL R8, desc[UR4][R16.64] ;  /* 0x0000000410080981 */ /* 0x000b22000c2e1900 */
[----:B-1----:R-:W-:-:S05]  /*02a0*/  IMAD.WIDE R10, R7, 0x4, R2 ;  /* 0x00000004070a7825 */ /* 0x002fca00078e0202 */
[----:B------:R-:W4:Y:S01]  /*02b0*/  @P2 LDG.E.EL R18, desc[UR4][R10.64] ;  /* 0x000000040a122981 */ /* 0x000f22000c2e1900 */
[----:B---3--:R-:W-:-:S03]  /*02c0*/  VIADD R13, R7, 0xf ;  /* 0x0000000f070d7836 */ /* 0x008fc60000000000 */
[----:B------:R-:W3:Y:S01]  /*02d0*/  @P2 LDG.E.EL R19, desc[UR4][R10.64+0x4] ;  /* 0x000004040a132981 */ /* 0x000ee2000c2e1900 */
[----:B------:R-:W-:-:S05]  /*02e0*/  IMAD.WIDE R12, R13, 0x4, R2 ;  /* 0x000000040d0c7825 */ /* 0x000fca00078e0202 */
[----:B------:R-:W3:Y:S01]  /*02f0*/  @P0 LDG.E.EL R9, desc[UR4][R12.64] ;  /* 0x000000040c090981 */ /* 0x000ee2000c2e1900 */
[C---:B-----5:R-:W-:Y:S02]  /*0300*/  VIADD R15, R7.reuse, 0x10 ;  /* 0x00000010070f7836 */ /* 0x060fe40000000000 */
[----:B0-----:R-:W-:Y:S02]  /*0310*/  VIADD R17, R7, 0x11 ;  /* 0x0000001107117836 */ /* 0x001fe40000000000 */
[----:B------:R-:W-:Y:S02]  /*0320*/  IMAD.MOV.U32 R7, RZ, RZ, RZ ;  /* 0x000000ffff077224 */ /* 0x000fe400078e00ff */
[----:B------:R-:W-:-:S04]  /*0330*/  IMAD.WIDE R14, R15, 0x4, R2 ;  /* 0x000000040f0e7825 */ /* 0x000fc800078e0202 */
[----:B------:R-:W-:Y:S01]  /*0340*/  IMAD.MOV.U32 R16, RZ, RZ, RZ ;  /* 0x000000ffff107224 */ /* 0x000fe200078e00ff */
[----:B------:R-:W5:Y:S01]  /*0350*/  @P2 LDG.E.EL R7, desc[UR4][R14.64] ;  /* 0x000000040e072981 */ /* 0x000f62000c2e1900 */
[----:B------:R-:W-:-:S05]  /*0360*/  IMAD.WIDE R2, R17, 0x4, R2 ;  /* 0x0000000411027825 */ /* 0x000fca00078e0202 */
[----:B------:R0:W5:Y:S01]  /*0370*/  @P2 LDG.E.EL R16, desc[UR4][R2.64] ;  /* 0x0000000402102981 */ /* 0x000162000c2e1900 */
[----:B--2---:R-:W-:Y:S02]  /*0380*/  SEL R17, R5, 0xff800000, P3 ;  /* 0xff80000005117807 */ /* 0x004fe40001800000 */
[----:B----4-:R-:W-:-:S04]  /*0390*/  SEL R4, R4, 0xff800000, P1 ;  /* 0xff80000004047807 */ /* 0x010fc80000800000 */
[----:B------:R-:W-:Y:S02]  /*03a0*/  FSETP.GT.AND P3, PT, R4, R17, PT ;  /* 0x000000110400720b */ /* 0x000fe40003f64000 */
[----:B------:R-:W-:Y:S02]  /*03b0*/  SEL R5, R6, 0xff800000, P1 ;  /* 0xff80000006057807 */ /* 0x000fe40000800000 */
[----:B------:R-:W-:Y:S02]  /*03c0*/  FSETP.NAN.AND P1, PT, R4, R4, PT ;  /* 0x000000040400720b */ /* 0x000fe40003f28000 */
[----:B------:R-:W-:Y:S02]  /*03d0*/  FSETP.NAN.AND P4, PT, R5, R5, PT ;  /* 0x000000050500720b */ /* 0x000fe40003f88000 */
[----:B------:R-:W-:-:S05]  /*03e0*/  SEL R8, R8, 0xff800000, P0 ;  /* 0xff80000008087807 */ /* 0x000fca0000000000 */
[----:B------:R-:W-:Y:S02]  /*03f0*/  @!P3 FSEL R4, R4, R17, P1 ;  /* 0x000000110404b208 */ /* 0x000fe40000800000 */
[----:B------:R-:W-:Y:S02]  /*0400*/  FSETP.NAN.AND P6, PT, R8, R8, PT ;  /* 0x000000080800720b */ /* 0x000fe40003fc8000 */
[----:B------:R-:W-:Y:S02]  /*0410*/  FSETP.GEU.AND P5, PT, R4, R5, PT ;  /* 0x000000050400720b */ /* 0x000fe40003fae000 */
[----:B0-----:R-:W-:Y:S02]  /*0420*/  SEL R3, R18, 0xff800000, P2 ;  /* 0xff80000012037807 */ /* 0x001fe40001000000 */
[----:B------:R-:W-:Y:S02]  /*0430*/  @!P4 FSEL R5, R5, R4, !P5 ;  /* 0x000000040505c208 */ /* 0x000fe40006800000 */
[----:B------:R-:W-:-:S02]  /*0440*/  FSETP.NAN.AND P1, PT, R3, R3, PT ;  /* 0x000000030300720b */ /* 0x000fc40003f28000 */
[----:B------:R-:W-:Y:S02]  /*0450*/  FSETP.GEU.AND P4, PT, R5, R8, PT ;  /* 0x000000080500720b */ /* 0x000fe40003f8e000 */
[----:B---3--:R-:W-:Y:S02]  /*0460*/  SEL R4, R19, 0xff800000, P2 ;  /* 0xff80000013047807 */ /* 0x008fe40001000000 */
[----:B------:R-:W-:Y:S02]  /*0470*/  @!P6 FSEL R8, R8, R5, !P4 ;  /* 0x000000050808e208 */ /* 0x000fe40006000000 */
[----:B------:R-:W-:Y:S02]  /*0480*/  SEL R9, R9, 0xff800000, P0 ;  /* 0xff80000009097807 */ /* 0x000fe40000000000 */
[----:B------:R-:W-:Y:S02]  /*0490*/  FSETP.NAN.AND P6, PT, R4, R4, PT ;  /* 0x000000040400720b */ /* 0x000fe40003fc8000 */
[----:B------:R-:W-:-:S04]  /*04a0*/  FSETP.GEU.AND P0, PT, R8, R3, PT ;  /* 0x000000030800720b */ /* 0x000fc80003f0e000 */
[----:B------:R-:W-:Y:S02]  /*04b0*/  @!P1 FSEL R3, R3, R8, !P0 ;  /* 0x0000000803039208 */ /* 0x000fe40004000000 */
[----:B------:R-:W-:Y:S02]  /*04c0*/  SEL R5, RZ, 0x1, !P3 ;  /* 0x00000001ff057807 */ /* 0x000fe40005800000 */
[----:B------:R-:W-:Y:S02]  /*04d0*/  FSETP.NAN.AND P3, PT, R9, R9, PT ;  /* 0x000000090900720b */ /* 0x000fe40003f68000 */
[----:B------:R-:W-:Y:S02]  /*04e0*/  FSETP.GEU.AND P1, PT, R3, R4, PT ;  /* 0x000000040300720b */ /* 0x000fe40003f2e000 */
[----:B-----5:R-:W-:Y:S02]  /*04f0*/  SEL R6, R7, 0xff800000, P2 ;  /* 0xff80000007067807 */ /* 0x020fe40001000000 */
[----:B------:R-:W-:-:S02]  /*0500*/  @!P6 FSEL R4, R4, R3, !P1 ;  /* 0x000000030404e208 */ /* 0x000fc40004800000 */
[----:B------:R-:W0:Y:S01]  /*0510*/  LDC.64 R2, c[0x0][0x218] ;  /* 0x00008600ff027b82 */ /* 0x000e220000000a00 */
[----:B------:R-:W-:Y:S02]  /*0520*/  SEL R5, R5, 0x2, P5 ;  /* 0x0000000205057807 */ /* 0x000fe40002800000 */
[----:B------:R-:W-:Y:S02]  /*0530*/  SEL R7, R16, 0xff800000, P2 ;  /* 0xff80000010077807 */ /* 0x000fe40001000000 */
[----:B------:R-:W-:Y:S02]  /*0540*/  FSETP.NAN.AND P2, PT, R6, R6, PT ;  /* 0x000000060600720b */ /* 0x000fe40003f48000 */
[----:B------:R-:W-:Y:S02]  /*0550*/  FSETP.GEU.AND P5, PT, R4, R9, PT ;  /* 0x000000090400720b */ /* 0x000fe40003fae000 */
[----:B------:R-:W-:Y:S02]  /*0560*/  SEL R5, R5, 0x3, P4 ;  /* 0x0000000305057807 */ /* 0x000fe40002000000 */
[----:B------:R-:W-:-:S02]  /*0570*/  @!P3 FSEL R9, R9, R4, !P5 ;  /* 0x000000040909b208 */ /* 0x000fc40006800000 */
[----:B------:R-:W-:Y:S02]  /*0580*/  SEL R5, R5, 0x4, P0 ;  /* 0x0000000405057807 */ /* 0x000fe40000000000 */
[----:B------:R-:W-:Y:S02]  /*0590*/  FSETP.NAN.AND P3, PT, R7, R7, PT ;  /* 0x000000070700720b */ /* 0x000fe40003f68000 */
[----:B------:R-:W-:Y:S02]  /*05a0*/  FSETP.GEU.AND P4, PT, R9, R6, PT ;  /* 0x000000060900720b */ /* 0x000fe40003f8e000 */
[----:B------:R-:W-:Y:S02]  /*05b0*/  SEL R5, R5, 0x5, P1 ;  /* 0x0000000505057807 */ /* 0x000fe40000800000 */
[----:B------:R-:W-:Y:S02]  /*05c0*/  @!P2 FSEL R6, R6, R9, !P4 ;  /* 0x000000090606a208 */ /* 0x000fe40006000000 */
[----:B------:R-:W-:-:S02]  /*05d0*/  SEL R5, R5, 0x6, P5 ;  /* 0x0000000605057807 */ /* 0x000fc40002800000 */
[----:B------:R-:W-:Y:S02]  /*05e0*/  FSETP.GEU.AND P0, PT, R6, R7, PT ;  /* 0x000000070600720b */ /* 0x000fe40003f0e000 */
[----:B------:R-:W-:Y:S02]  /*05f0*/  IADD3 R4, P1, R0, UR6, RZ ;  /* 0x0000000600047c10 */ /* 0x000fe4000ff3e0ff */
[----:B------:R-:W-:Y:S01]  /*0600*/  SEL R8, R5, 0x7, P4 ;  /* 0x0000000705087807 */ /* 0x000fe20002000000 */
[C---:B0-----:R-:W-:Y:S01]  /*0610*/  IMAD.WIDE R2, R0.reuse, 0x4, R2 ;  /* 0x0000000400027825 */ /* 0x041fe200078e0202 */
[----:B------:R-:W-:Y:S02]  /*0620*/  @!P3 SEL R7, R7, R6, !P0 ;  /* 0x000000060707b207 */ /* 0x000fe40004000000 */
[----:B------:R-:W-:Y:S02]  /*0630*/  LEA.HI.X.SX32 R5, R0, UR7, 0x1, P1 ;  /* 0x0000000700057c11 */ /* 0x000fe400088f0eff */
[----:B------:R-:W-:Y:S01]  /*0640*/  SEL R9, R8, 0x8, P0 ;  /* 0x0000000808097807 */ /* 0x000fe20000000000 */
[----:B------:R-:W-:Y:S04]  /*0650*/  STG.E desc[UR4][R2.64], R7 ;  /* 0x0000000702007986 */ /* 0x000fe8000c101904 */
[----:B------:R-:W-:Y:S01]  /*0660*/  STG.E.U8 desc[UR4][R4.64], R9 ;  /* 0x0000000904007986 */ /* 0x000fe2000c101104 */
[----:B------:R-:W-:Y:S05]  /*0670*/  EXIT ;  /* 0x000000000000794d */ /* 0x000fea0003800000 */
.L_x_0:
[----:B------:R-:W-:-:S00]  /*0680*/  BRA `(.L_x_0) ;  /* 0xfffffffc00fc7947 */ /* 0x000fc0000383ffff */
[----:B------:R-:W-:-:S00]  /*0690*/  NOP ;  /* 0x0000000000007918 */ /* 0x000fc00000000000 */
        /* <DEDUP_REMOVED lines=14> */
.L_x_1:


//--------------------- .nv.constant0.triton_poi_fused_max_pool2d_with_indices_3 --------------------------
	.section	.nv.constant0.triton_poi_fused_max_pool2d_with_indices_3,"a",@progbits
	.sectionflags	@""
	.align	4
.nv.constant0.triton_poi_fused_max_pool2d_with_indices_3:
	.zero		556
